	.headerflags	@"EF_CUDA_TEXMODE_UNIFIED EF_CUDA_64BIT_ADDRESS EF_CUDA_ACCELERATORS EF_CUDA_SM90 EF_CUDA_VIRTUAL_SM(EF_CUDA_SM90)"
	.elftype	@"ET_EXEC"


//--------------------- .nv.info                  --------------------------
	.section	.nv.info,"",@"SHT_CUDA_INFO"
	.align	4


	//----- nvinfo : EIATTR_REGCOUNT
	.align		4
        /*0000*/ 	.byte	0x04, 0x2f
        /*0002*/ 	.short	(.L_1 - .L_0)
	.align		4
.L_0:
        /*0004*/ 	.word	index@(triton_per_fused_cat_mean_27)
        /*0008*/ 	.word	0x0000001a


	//----- nvinfo : EIATTR_MIN_STACK_SIZE
	.align		4
.L_1:
        /*000c*/ 	.byte	0x04, 0x12
        /*000e*/ 	.short	(.L_3 - .L_2)
	.align		4
.L_2:
        /*0010*/ 	.word	index@(triton_per_fused_cat_mean_27)
        /*0014*/ 	.word	0x00000000


	//----- nvinfo : EIATTR_FRAME_SIZE
	.align		4
.L_3:
        /*0018*/ 	.byte	0x04, 0x11
        /*001a*/ 	.short	(.L_5 - .L_4)
	.align		4
.L_4:
        /*001c*/ 	.word	index@(triton_per_fused_cat_mean_27)
        /*0020*/ 	.word	0x00000000


	//----- nvinfo : EIATTR_MIN_STACK_SIZE
	.align		4
.L_5:
        /*0024*/ 	.byte	0x04, 0x12
        /*0026*/ 	.short	(.L_7 - .L_6)
	.align		4
.L_6:
        /*0028*/ 	.word	index@(triton_per_fused_cat_mean_27)
        /*002c*/ 	.word	0x00000000
.L_7:


//--------------------- .nv.info.triton_per_fused_cat_mean_27 --------------------------
	.section	.nv.info.triton_per_fused_cat_mean_27,"",@"SHT_CUDA_INFO"
	.sectionflags	@""
	.align	4


	//----- nvinfo : EIATTR_CUDA_API_VERSION
	.align		4
        /*0000*/ 	.byte	0x04, 0x37
        /*0002*/ 	.short	(.L_9 - .L_8)
.L_8:
        /*0004*/ 	.word	0x0000007c


	//----- nvinfo : EIATTR_KPARAM_INFO
	.align		4
.L_9:
        /*0008*/ 	.byte	0x04, 0x17
        /*000a*/ 	.short	(.L_11 - .L_10)
.L_10:
        /*000c*/ 	.word	0x00000000
        /*0010*/ 	.short	0x0006
        /*0012*/ 	.short	0x002c
        /*0014*/ 	.byte	0x00, 0xf0, 0x11, 0x00


	//----- nvinfo : EIATTR_KPARAM_INFO
	.align		4
.L_11:
        /*0018*/ 	.byte	0x04, 0x17
        /*001a*/ 	.short	(.L_13 - .L_12)
.L_12:
        /*001c*/ 	.word	0x00000000
        /*0020*/ 	.short	0x0005
        /*0022*/ 	.short	0x0028
        /*0024*/ 	.byte	0x00, 0xf0, 0x11, 0x00


	//----- nvinfo : EIATTR_KPARAM_INFO
	.align		4
.L_13:
        /*0028*/ 	.byte	0x04, 0x17
        /*002a*/ 	.short	(.L_15 - .L_14)
.L_14:
        /*002c*/ 	.word	0x00000000
        /*0030*/ 	.short	0x0004
        /*0032*/ 	.short	0x0020
        /*0034*/ 	.byte	0x00, 0xf4, 0x21, 0x00


	//----- nvinfo : EIATTR_KPARAM_INFO
	.align		4
.L_15:
        /*0038*/ 	.byte	0x04, 0x17
        /*003a*/ 	.short	(.L_17 - .L_16)
.L_16:
        /*003c*/ 	.word	0x00000000
        /*0040*/ 	.short	0x0003
        /*0042*/ 	.short	0x0018
        /*0044*/ 	.byte	0x00, 0xf4, 0x21, 0x00


	//----- nvinfo : EIATTR_KPARAM_INFO
	.align		4
.L_17:
        /*0048*/ 	.byte	0x04, 0x17
        /*004a*/ 	.short	(.L_19 - .L_18)
.L_18:
        /*004c*/ 	.word	0x00000000
        /*0050*/ 	.short	0x0002
        /*0052*/ 	.short	0x0010
        /*0054*/ 	.byte	0x00, 0xf4, 0x21, 0x00


	//----- nvinfo : EIATTR_KPARAM_INFO
	.align		4
.L_19:
        /*0058*/ 	.byte	0x04, 0x17
        /*005a*/ 	.short	(.L_21 - .L_20)
.L_20:
        /*005c*/ 	.word	0x00000000
        /*0060*/ 	.short	0x0001
        /*0062*/ 	.short	0x0008
        /*0064*/ 	.byte	0x00, 0xf4, 0x21, 0x00


	//----- nvinfo : EIATTR_KPARAM_INFO
	.align		4
.L_21:
        /*0068*/ 	.byte	0x04, 0x17
        /*006a*/ 	.short	(.L_23 - .L_22)
.L_22:
        /*006c*/ 	.word	0x00000000
        /*0070*/ 	.short	0x0000
        /*0072*/ 	.short	0x0000
        /*0074*/ 	.byte	0x00, 0xf4, 0x21, 0x00


	//----- nvinfo : EIATTR_SPARSE_MMA_MASK
	.align		4
.L_23:
        /*0078*/ 	.byte	0x03, 0x50
        /*007a*/ 	.short	0x0000


	//----- nvinfo : EIATTR_MAXREG_COUNT
	.align		4
        /*007c*/ 	.byte	0x03, 0x1b
        /*007e*/ 	.short	0x00ff


	//----- nvinfo : EIATTR_COOP_GROUP_MASK_REGIDS
	.align		4
        /*0080*/ 	.byte	0x04, 0x29
        /*0082*/ 	.short	(.L_25 - .L_24)


	//   ....[0]....
.L_24:
        /*0084*/ 	.word	0xffffffff


	//   ....[1]....
        /*0088*/ 	.word	0xffffffff


	//   ....[2]....
        /*008c*/ 	.word	0xffffffff


	//   ....[3]....
        /*0090*/ 	.word	0xffffffff


	//   ....[4]....
        /*0094*/ 	.word	0xffffffff


	//   ....[5]....
        /*0098*/ 	.word	0xffffffff


	//   ....[6]....
        /*009c*/ 	.word	0xffffffff


	//----- nvinfo : EIATTR_COOP_GROUP_INSTR_OFFSETS
	.align		4
.L_25:
        /*00a0*/ 	.byte	0x04, 0x28
        /*00a2*/ 	.short	(.L_27 - .L_26)


	//   ....[0]....
.L_26:
        /*00a4*/ 	.word	0x00000400


	//   ....[1]....
        /*00a8*/ 	.word	0x00000410


	//   ....[2]....
        /*00ac*/ 	.word	0x00000440


	//   ....[3]....
        /*00b0*/ 	.word	0x00000450


	//   ....[4]....
        /*00b4*/ 	.word	0x00000490


	//   ....[5]....
        /*00b8*/ 	.word	0x000004a0


	//   ....[6]....
        /*00bc*/ 	.word	0x000005b0


	//----- nvinfo : EIATTR_EXIT_INSTR_OFFSETS
	.align		4
.L_27:
        /*00c0*/ 	.byte	0x04, 0x1c
        /*00c2*/ 	.short	(.L_29 - .L_28)


	//   ....[0]....
.L_28:
        /*00c4*/ 	.word	0x00000710


	//   ....[1]....
        /*00c8*/ 	.word	0x00000740


	//----- nvinfo : EIATTR_REQNTID
	.align		4
.L_29:
        /*00cc*/ 	.byte	0x04, 0x10
        /*00ce*/ 	.short	(.L_31 - .L_30)
.L_30:
        /*00d0*/ 	.word	0x00000040
        /*00d4*/ 	.word	0x00000001
        /*00d8*/ 	.word	0x00000001


	//----- nvinfo : EIATTR_CBANK_PARAM_SIZE
	.align		4
.L_31:
        /*00dc*/ 	.byte	0x03, 0x19
        /*00de*/ 	.short	0x0030


	//----- nvinfo : EIATTR_PARAM_CBANK
	.align		4
        /*00e0*/ 	.byte	0x04, 0x0a
        /*00e2*/ 	.short	(.L_33 - .L_32)
	.align		4
.L_32:
        /*00e4*/ 	.word	index@(.nv.constant0.triton_per_fused_cat_mean_27)
        /*00e8*/ 	.short	0x0210
        /*00ea*/ 	.short	0x0030


	//----- nvinfo : EIATTR_SW_WAR
	.align		4
.L_33:
        /*00ec*/ 	.byte	0x04, 0x36
        /*00ee*/ 	.short	(.L_35 - .L_34)
.L_34:
        /*00f0*/ 	.word	0x00000008
.L_35:


//--------------------- .nv.callgraph             --------------------------
	.section	.nv.callgraph,"",@"SHT_CUDA_CALLGRAPH"
	.align	4
	.sectionentsize	8
	.align		4
        /*0000*/ 	.word	0x00000000
	.align		4
        /*0004*/ 	.word	0xffffffff
	.align		4
        /*0008*/ 	.word	0x00000000
	.align		4
        /*000c*/ 	.word	0xfffffffe
	.align		4
        /*0010*/ 	.word	0x00000000
	.align		4
        /*0014*/ 	.word	0xfffffffd
	.align		4
        /*0018*/ 	.word	0x00000000
	.align		4
        /*001c*/ 	.word	0xfffffffc


//--------------------- .text.triton_per_fused_cat_mean_27 --------------------------
	.section	.text.triton_per_fused_cat_mean_27,"ax",@progbits
	.sectionflags	@"SHF_BARRIERS=1"
	.align	128
        .global         triton_per_fused_cat_mean_27
        .type           triton_per_fused_cat_mean_27,@function
        .size           triton_per_fused_cat_mean_27,(.L_x_1 - triton_per_fused_cat_mean_27)
        .other          triton_per_fused_cat_mean_27,@"STO_CUDA_ENTRY STV_DEFAULT"
triton_per_fused_cat_mean_27:
.text.triton_per_fused_cat_mean_27:
[----:B------:R-:W0:Y:S01]  /*0000*/  LDC R1, c[0x0][0x28] ;  /* 0x00000a00ff017b82 */ /* 0x000e220000000800 */
[----:B------:R-:W1:Y:S07]  /*0010*/  S2R R0, SR_TID.X ;  /* 0x0000000000007919 */ /* 0x000e6e0000002100 */
[----:B------:R-:W2:Y:S01]  /*0020*/  LDC.64 R16, c[0x0][0x218] ;  /* 0x00008600ff107b82 */ /* 0x000ea20000000a00 */
[----:B------:R-:W-:Y:S01]  /*0030*/  ULDC.64 UR6, c[0x0][0x208] ;  /* 0x0000820000067ab9 */ /* 0x000fe20000000a00 */
[----:B------:R-:W3:Y:S06]  /*0040*/  S2R R9, SR_CTAID.X ;  /* 0x0000000000097919 */ /* 0x000eec0000002500 */
[----:B------:R-:W4:Y:S08]  /*0050*/  LDC.64 R14, c[0x0][0x220] ;  /* 0x00008800ff0e7b82 */ /* 0x000f300000000a00 */
[----:B------:R-:W5:Y:S08]  /*0060*/  LDC.64 R12, c[0x0][0x228] ;  /* 0x00008a00ff0c7b82 */ /* 0x000f700000000a00 */
[----:B------:R-:W5:Y:S01]  /*0070*/  LDC.64 R6, c[0x0][0x230] ;  /* 0x00008c00ff067b82 */ /* 0x000f620000000a00 */
[----:B-1----:R-:W-:Y:S01]  /*0080*/  IMAD.SHL.U32 R8, R0, 0x2, RZ ;  /* 0x0000000200087824 */ /* 0x002fe200078e00ff */
[----:B------:R-:W-:Y:S01]  /*0090*/  SHF.R.U32.HI R4, RZ, 0x2, R0 ;  /* 0x00000002ff047819 */ /* 0x000fe20000011600 */
[----:B---3--:R-:W-:-:S03]  /*00a0*/  IMAD.SHL.U32 R9, R9, 0x8, RZ ;  /* 0x0000000809097824 */ /* 0x008fc600078e00ff */
[----:B------:R-:W-:-:S04]  /*00b0*/  LOP3.LUT R8, R8, 0x6, RZ, 0xc0, !PT ;  /* 0x0000000608087812 */ /* 0x000fc800078ec0ff */
[----:B------:R-:W-:-:S04]  /*00c0*/  LOP3.LUT R11, R9, R8, RZ, 0xfc, !PT ;  /* 0x00000008090b7212 */ /* 0x000fc800078efcff */
[----:B------:R-:W-:Y:S02]  /*00d0*/  SHF.R.S32.HI R2, RZ, 0x1f, R11 ;  /* 0x0000001fff027819 */ /* 0x000fe4000001140b */
[----:B------:R-:W-:Y:S02]  /*00e0*/  ISETP.GE.AND P0, PT, R11, 0x800, PT ;  /* 0x000008000b00780c */ /* 0x000fe40003f06270 */
[----:B------:R-:W-:Y:S02]  /*00f0*/  LEA.HI R3, R2, R11, RZ, 0x9 ;  /* 0x0000000b02037211 */ /* 0x000fe400078f48ff */
[----:B------:R-:W-:Y:S02]  /*0100*/  SGXT.U32 R2, R4, 0x4 ;  /* 0x000000040402781a */ /* 0x000fe40000000000 */
[----:B------:R-:W-:Y:S02]  /*0110*/  LOP3.LUT R4, R3, 0xfffffe00, RZ, 0xc0, !PT ;  /* 0xfffffe0003047812 */ /* 0x000fe400078ec0ff */
[----:B------:R-:W-:-:S02]  /*0120*/  SHF.R.S32.HI R3, RZ, 0x9, R3 ;  /* 0x00000009ff037819 */ /* 0x000fc40000011403 */
[----:B------:R-:W-:Y:S01]  /*0130*/  ISETP.LT.U32.AND P0, PT, R2, 0x9, !P0 ;  /* 0x000000090200780c */ /* 0x000fe20004701070 */
[----:B------:R-:W-:Y:S01]  /*0140*/  IMAD.IADD R11, R11, 0x1, -R4 ;  /* 0x000000010b0b7824 */ /* 0x000fe200078e0a04 */
[----:B------:R-:W-:Y:S01]  /*0150*/  CS2R R4, SRZ ;  /* 0x0000000000047805 */ /* 0x000fe2000001ff00 */
[----:B------:R-:W-:Y:S02]  /*0160*/  IMAD R2, R3, 0x9, R2 ;  /* 0x0000000903027824 */ /* 0x000fe400078e0202 */
[C---:B----4-:R-:W-:Y:S01]  /*0170*/  IMAD.WIDE R14, R11.reuse, 0x4, R14 ;  /* 0x000000040b0e7825 */ /* 0x050fe200078e020e */
[C---:B------:R-:W-:Y:S02]  /*0180*/  ISETP.LT.AND P1, PT, R11.reuse, 0x100, P0 ;  /* 0x000001000b00780c */ /* 0x040fe40000721270 */
[----:B------:R-:W-:Y:S01]  /*0190*/  ISETP.GT.AND P4, PT, R11, 0xff, P0 ;  /* 0x000000ff0b00780c */ /* 0x000fe20000784270 */
[----:B------:R-:W-:Y:S01]  /*01a0*/  IMAD.U32 R19, R2, 0x100, R11 ;  /* 0x0000010002137824 */ /* 0x000fe200078e000b */
[----:B------:R-:W-:-:S03]  /*01b0*/  CS2R R2, SRZ ;  /* 0x0000000000027805 */ /* 0x000fc6000001ff00 */
[----:B--2---:R-:W-:-:S04]  /*01c0*/  IMAD.WIDE R16, R19, 0x4, R16 ;  /* 0x0000000413107825 */ /* 0x004fc800078e0210 */
[----:B------:R-:W-:Y:S02]  /*01d0*/  VIADD R19, R19, 0xffffff00 ;  /* 0xffffff0013137836 */ /* 0x000fe40000000000 */
[----:B------:R-:W2:Y:S01]  /*01e0*/  @P1 LDG.E.EL.64 R2, desc[UR6][R16.64] ;  /* 0x0000000610021981 */ /* 0x000ea2000c2e1b00 */
[----:B0----5:R-:W-:Y:S01]  /*01f0*/  IMAD.WIDE R20, R11, 0x4, R6 ;  /* 0x000000040b147825 */ /* 0x021fe200078e0206 */
[----:B------:R-:W-:Y:S02]  /*0200*/  CS2R R6, SRZ ;  /* 0x0000000000067805 */ /* 0x000fe4000001ff00 */
[----:B------:R-:W3:Y:S01]  /*0210*/  @P1 LDG.E.EL.64 R4, desc[UR6][R14.64] ;  /* 0x000000060e041981 */ /* 0x000ee2000c2e1b00 */
[----:B------:R-:W-:Y:S01]  /*0220*/  IMAD.WIDE R18, R19, 0x4, R12 ;  /* 0x0000000413127825 */ /* 0x000fe200078e020c */
[----:B------:R-:W-:-:S04]  /*0230*/  CS2R R12, SRZ ;  /* 0x00000000000c7805 */ /* 0x000fc8000001ff00 */
[----:B------:R-:W4:Y:S04]  /*0240*/  @P4 LDG.E.EL.64 R6, desc[UR6][R18.64] ;  /* 0x0000000612064981 */ /* 0x000f28000c2e1b00 */
[----:B------:R-:W5:Y:S01]  /*0250*/  @P4 LDG.E.EL.64 R12, desc[UR6][R20.64+-0x400] ;  /* 0xfffc0006140c4981 */ /* 0x000f62000c2e1b00 */
[----:B------:R-:W-:Y:S01]  /*0260*/  ISETP.GE.AND P2, PT, R11, 0x100, PT ;  /* 0x000001000b00780c */ /* 0x000fe20003f46270 */
[----:B------:R-:W0:Y:S01]  /*0270*/  S2UR UR5, SR_CgaCtaId ;  /* 0x00000000000579c3 */ /* 0x000e220000008800 */
[----:B------:R-:W-:Y:S02]  /*0280*/  UMOV UR4, 0x400 ;  /* 0x0000040000047882 */ /* 0x000fe40000000000 */
[----:B0-----:R-:W-:Y:S01]  /*0290*/  UPRMT UR4, UR5, 0x654, UR4 ;  /* 0x0000065405047896 */ /* 0x001fe20008000004 */
[----:B--2---:R-:W-:-:S02]  /*02a0*/  SEL R2, R2, RZ, P1 ;  /* 0x000000ff02027207 */ /* 0x004fc40000800000 */
[----:B------:R-:W-:Y:S02]  /*02b0*/  SEL R3, R3, RZ, P1 ;  /* 0x000000ff03037207 */ /* 0x000fe40000800000 */
[----:B---3--:R-:W-:Y:S02]  /*02c0*/  SEL R23, R4, RZ, P1 ;  /* 0x000000ff04177207 */ /* 0x008fe40000800000 */
[----:B------:R-:W-:Y:S02]  /*02d0*/  SEL R4, R5, RZ, P1 ;  /* 0x000000ff05047207 */ /* 0x000fe40000800000 */
[C---:B------:R-:W-:Y:S01]  /*02e0*/  FSETP.GEU.AND P3, PT, R2.reuse, -R23, PT ;  /* 0x800000170200720b */ /* 0x040fe20003f6e000 */
[----:B------:R-:W-:Y:S01]  /*02f0*/  FADD R2, R2, R23 ;  /* 0x0000001702027221 */ /* 0x000fe20000000000 */
[C---:B------:R-:W-:Y:S01]  /*0300*/  FSETP.GEU.AND P1, PT, R3.reuse, -R4, PT ;  /* 0x800000040300720b */ /* 0x040fe20003f2e000 */
[----:B------:R-:W-:Y:S01]  /*0310*/  FADD R3, R3, R4 ;  /* 0x0000000403037221 */ /* 0x000fe20000000000 */
[----:B----4-:R-:W-:-:S02]  /*0320*/  SEL R5, R6, RZ, P4 ;  /* 0x000000ff06057207 */ /* 0x010fc40002000000 */
[----:B-----5:R-:W-:Y:S02]  /*0330*/  SEL R12, R12, RZ, P4 ;  /* 0x000000ff0c0c7207 */ /* 0x020fe40002000000 */
[----:B------:R-:W-:Y:S02]  /*0340*/  SEL R13, R13, RZ, P4 ;  /* 0x000000ff0d0d7207 */ /* 0x000fe40002000000 */
[----:B------:R-:W-:Y:S02]  /*0350*/  SEL R4, R7, RZ, P4 ;  /* 0x000000ff07047207 */ /* 0x000fe40002000000 */
[----:B------:R-:W-:Y:S02]  /*0360*/  FSEL R2, R2, RZ, P3 ;  /* 0x000000ff02027208 */ /* 0x000fe40001800000 */
[C---:B------:R-:W-:Y:S01]  /*0370*/  FSETP.GEU.AND P4, PT, R5.reuse, -R12, PT ;  /* 0x8000000c0500720b */ /* 0x040fe20003f8e000 */
[----:B------:R-:W-:Y:S01]  /*0380*/  FADD R12, R5, R12 ;  /* 0x0000000c050c7221 */ /* 0x000fe20000000000 */
[C---:B------:R-:W-:Y:S01]  /*0390*/  FSETP.GEU.AND P3, PT, R4.reuse, -R13, PT ;  /* 0x8000000d0400720b */ /* 0x040fe20003f6e000 */
[----:B------:R-:W-:Y:S01]  /*03a0*/  FADD R13, R4, R13 ;  /* 0x0000000d040d7221 */ /* 0x000fe20000000000 */
[----:B------:R-:W-:-:S02]  /*03b0*/  FSEL R3, R3, RZ, P1 ;  /* 0x000000ff03037208 */ /* 0x000fc40000800000 */
[----:B------:R-:W-:Y:S02]  /*03c0*/  @P2 FSEL R2, R12, RZ, P4 ;  /* 0x000000ff0c022208 */ /* 0x000fe40002000000 */
[----:B------:R-:W-:Y:S02]  /*03d0*/  @P2 FSEL R3, R13, RZ, P3 ;  /* 0x000000ff0d032208 */ /* 0x000fe40001800000 */
[----:B------:R-:W-:Y:S02]  /*03e0*/  FSEL R2, R2, RZ, P0 ;  /* 0x000000ff02027208 */ /* 0x000fe40000000000 */
[----:B------:R-:W-:-:S03]  /*03f0*/  FSEL R3, R3, RZ, P0 ;  /* 0x000000ff03037208 */ /* 0x000fc60000000000 */
[----:B------:R-:W0:Y:S04]  /*0400*/  SHFL.BFLY PT, R5, R2, 0x10, 0x1f ;  /* 0x0e001f0002057f89 */ /* 0x000e2800000e0000 */
[----:B------:R-:W1:Y:S01]  /*0410*/  SHFL.BFLY PT, R4, R3, 0x10, 0x1f ;  /* 0x0e001f0003047f89 */ /* 0x000e6200000e0000 */
[----:B0-----:R-:W-:Y:S01]  /*0420*/  FADD R5, R2, R5 ;  /* 0x0000000502057221 */ /* 0x001fe20000000000 */
[----:B-1----:R-:W-:-:S04]  /*0430*/  FADD R6, R3, R4 ;  /* 0x0000000403067221 */ /* 0x002fc80000000000 */
[----:B------:R-:W0:Y:S04]  /*0440*/  SHFL.BFLY PT, R4, R5, 0x8, 0x1f ;  /* 0x0d001f0005047f89 */ /* 0x000e2800000e0000 */
[----:B------:R-:W1:Y:S01]  /*0450*/  SHFL.BFLY PT, R7, R6, 0x8, 0x1f ;  /* 0x0d001f0006077f89 */ /* 0x000e6200000e0000 */
[----:B------:R-:W-:Y:S01]  /*0460*/  LOP3.LUT R2, R0, 0x1f, RZ, 0xc0, !PT ;  /* 0x0000001f00027812 */ /* 0x000fe200078ec0ff */
[----:B0-----:R-:W-:Y:S01]  /*0470*/  FADD R4, R5, R4 ;  /* 0x0000000405047221 */ /* 0x001fe20000000000 */
[----:B-1----:R-:W-:-:S04]  /*0480*/  FADD R11, R6, R7 ;  /* 0x00000007060b7221 */ /* 0x002fc80000000000 */
[----:B------:R-:W0:Y:S04]  /*0490*/  SHFL.BFLY PT, R7, R4, 0x4, 0x1f ;  /* 0x0c801f0004077f89 */ /* 0x000e2800000e0000 */
[----:B------:R-:W1:Y:S01]  /*04a0*/  SHFL.BFLY PT, R12, R11, 0x4, 0x1f ;  /* 0x0c801f000b0c7f89 */ /* 0x000e6200000e0000 */
[----:B------:R-:W-:Y:S02]  /*04b0*/  SHF.R.U32.HI R3, RZ, 0x3, R0 ;  /* 0x00000003ff037819 */ /* 0x000fe40000011600 */
[----:B------:R-:W-:Y:S01]  /*04c0*/  ISETP.GE.U32.AND P0, PT, R2, 0x4, PT ;  /* 0x000000040200780c */ /* 0x000fe20003f06070 */
[----:B------:R-:W-:Y:S01]  /*04d0*/  IMAD.SHL.U32 R5, R8, 0x8, RZ ;  /* 0x0000000808057824 */ /* 0x000fe200078e00ff */
[----:B------:R-:W-:-:S04]  /*04e0*/  LOP3.LUT R6, R3, 0x4, RZ, 0xc0, !PT ;  /* 0x0000000403067812 */ /* 0x000fc800078ec0ff */
[----:B------:R-:W-:Y:S01]  /*04f0*/  LOP3.LUT R2, R5, R6, RZ, 0xfc, !PT ;  /* 0x0000000605027212 */ /* 0x000fe200078efcff */
[----:B0-----:R-:W-:Y:S01]  /*0500*/  FADD R13, R4, R7 ;  /* 0x00000007040d7221 */ /* 0x001fe20000000000 */
[----:B-1----:R-:W-:-:S05]  /*0510*/  FADD R11, R11, R12 ;  /* 0x0000000c0b0b7221 */ /* 0x002fca0000000000 */
[----:B------:R-:W-:Y:S04]  /*0520*/  @!P0 STS [R2+UR4], R13 ;  /* 0x0000000d02008988 */ /* 0x000fe80008000804 */
[----:B------:R-:W-:Y:S01]  /*0530*/  @!P0 STS [R2+UR4+0x8], R11 ;  /* 0x0000080b02008988 */ /* 0x000fe20008000804 */
[----:B------:R-:W-:Y:S01]  /*0540*/  BAR.SYNC.DEFER_BLOCKING 0x0 ;  /* 0x0000000000007b1d */ /* 0x000fe20000010000 */
[C---:B------:R-:W-:Y:S02]  /*0550*/  ISETP.GE.AND P1, PT, R0.reuse, 0x10, PT ;  /* 0x000000100000780c */ /* 0x040fe40003f26270 */
[----:B------:R-:W-:-:S11]  /*0560*/  LEA R3, R0, UR4, 0x2 ;  /* 0x0000000400037c11 */ /* 0x000fd6000f8e10ff */
[----:B------:R-:W0:Y:S01]  /*0570*/  @!P1 LDS R10, [R3] ;  /* 0x00000000030a9984 */ /* 0x000e220000000800 */
[----:B------:R-:W-:-:S04]  /*0580*/  LOP3.LUT R4, R0, 0x1, RZ, 0xc0, !PT ;  /* 0x0000000100047812 */ /* 0x000fc800078ec0ff */
[----:B------:R-:W-:-:S04]  /*0590*/  ISETP.NE.U32.AND P0, PT, R4, 0x1, PT ;  /* 0x000000010400780c */ /* 0x000fc80003f05070 */
[----:B------:R-:W-:Y:S01]  /*05a0*/  ISETP.LT.AND P0, PT, R0, 0x10, P0 ;  /* 0x000000100000780c */ /* 0x000fe20000701270 */
[----:B0-----:R-:W0:Y:S02]  /*05b0*/  SHFL.BFLY PT, R7, R10, 0x1, 0x1f ;  /* 0x0c201f000a077f89 */ /* 0x001e2400000e0000 */
[----:B0-----:R-:W-:-:S10]  /*05c0*/  FADD R4, R10, R7 ;  /* 0x000000070a047221 */ /* 0x001fd40000000000 */
[----:B------:R0:W-:Y:S01]  /*05d0*/  @P0 STS [R3], R4 ;  /* 0x0000000403000388 */ /* 0x0001e20000000800 */
[----:B------:R-:W-:Y:S06]  /*05e0*/  BAR.SYNC.DEFER_BLOCKING 0x0 ;  /* 0x0000000000007b1d */ /* 0x000fec0000010000 */
[----:B------:R-:W-:Y:S04]  /*05f0*/  LDS R12, [R5+UR4] ;  /* 0x00000004050c7984 */ /* 0x000fe80008000800 */
[----:B------:R-:W1:Y:S01]  /*0600*/  LDS R13, [R5+UR4+0x8] ;  /* 0x00000804050d7984 */ /* 0x000e620008000800 */
[----:B------:R-:W-:-:S04]  /*0610*/  VIADD R7, R5, UR4 ;  /* 0x0000000405077c36 */ /* 0x000fc80008000000 */
[----:B------:R-:W-:Y:S01]  /*0620*/  IMAD R7, R8, -0x4, R7 ;  /* 0xfffffffc08077824 */ /* 0x000fe200078e0207 */
[----:B------:R-:W-:Y:S01]  /*0630*/  BAR.SYNC.DEFER_BLOCKING 0x0 ;  /* 0x0000000000007b1d */ /* 0x000fe20000010000 */
[----:B------:R-:W-:-:S04]  /*0640*/  LOP3.LUT R2, R0, 0x7, RZ, 0xc0, !PT ;  /* 0x0000000700027812 */ /* 0x000fc800078ec0ff */
[----:B------:R-:W-:Y:S02]  /*0650*/  LEA R8, R2, UR4, 0x2 ;  /* 0x0000000402087c11 */ /* 0x000fe4000f8e10ff */
[----:B0-----:R-:W-:Y:S01]  /*0660*/  SHF.R.U32.HI R4, RZ, 0x3, R0 ;  /* 0x00000003ff047819 */ /* 0x001fe20000011600 */
[----:B------:R-:W0:Y:S01]  /*0670*/  LDC.64 R2, c[0x0][0x210] ;  /* 0x00008400ff027b82 */ /* 0x000e220000000a00 */
[----:B-1----:R1:W-:Y:S07]  /*0680*/  STS.64 [R7], R12 ;  /* 0x0000000c07007388 */ /* 0x0023ee0000000a00 */
[----:B------:R-:W-:Y:S01]  /*0690*/  BAR.SYNC.DEFER_BLOCKING 0x0 ;  /* 0x0000000000007b1d */ /* 0x000fe20000010000 */
[----:B------:R-:W-:-:S02]  /*06a0*/  SGXT.U32 R5, R4, 0x2 ;  /* 0x000000020405781a */ /* 0x000fc40000000000 */
[----:B------:R-:W-:Y:S02]  /*06b0*/  LOP3.LUT R9, R9, 0x7, R0, 0xf8, !PT ;  /* 0x0000000709097812 */ /* 0x000fe400078ef800 */
[----:B------:R-:W-:-:S04]  /*06c0*/  LOP3.LUT P0, RZ, R6, R5, RZ, 0xfc, !PT ;  /* 0x0000000506ff7212 */ /* 0x000fc8000780fcff */
[C---:B------:R-:W-:Y:S01]  /*06d0*/  ISETP.LT.AND P0, PT, R9.reuse, 0x800, !P0 ;  /* 0x000008000900780c */ /* 0x040fe20004701270 */
[----:B------:R-:W2:Y:S01]  /*06e0*/  LDS R8, [R8] ;  /* 0x0000000008087984 */ /* 0x000ea20000000800 */
[----:B0-----:R-:W-:Y:S01]  /*06f0*/  IMAD.WIDE R2, R9, 0x4, R2 ;  /* 0x0000000409027825 */ /* 0x001fe200078e0202 */
[----:B------:R-:W-:Y:S10]  /*0700*/  BAR.SYNC.DEFER_BLOCKING 0x0 ;  /* 0x0000000000007b1d */ /* 0x000ff40000010000 */
[----:B-1----:R-:W-:Y:S05]  /*0710*/  @!P0 EXIT ;  /* 0x000000000000894d */ /* 0x002fea0003800000 */
[----:B--2---:R-:W-:-:S05]  /*0720*/  FMUL R5, R8, 0.11111111193895339966 ;  /* 0x3de38e3908057820 */ /* 0x004fca0000400000 */
[----:B------:R-:W-:Y:S01]  /*0730*/  STG.E desc[UR6][R2.64], R5 ;  /* 0x0000000502007986 */ /* 0x000fe2000c101906 */
[----:B------:R-:W-:Y:S05]  /*0740*/  EXIT ;  /* 0x000000000000794d */ /* 0x000fea0003800000 */
.L_x_0:
[----:B------:R-:W-:-:S00]  /*0750*/  BRA `(.L_x_0) ;  /* 0xfffffffc00fc7947 */ /* 0x000fc0000383ffff */
[----:B------:R-:W-:-:S00]  /*0760*/  NOP ;  /* 0x0000000000007918 */ /* 0x000fc00000000000 */
        /* <DEDUP_REMOVED lines=9> */
.L_x_1:


//--------------------- .nv.shared.triton_per_fused_cat_mean_27 --------------------------
	.section	.nv.shared.triton_per_fused_cat_mean_27,"aw",@nobits
	.sectionflags	@""
	.align	16
	.zero		1024


//--------------------- .nv.constant0.triton_per_fused_cat_mean_27 --------------------------
	.section	.nv.constant0.triton_per_fused_cat_mean_27,"a",@progbits
	.sectionflags	@""
	.align	4
.nv.constant0.triton_per_fused_cat_mean_27:
	.zero		576
